	.headerflags	@"EF_CUDA_TEXMODE_UNIFIED EF_CUDA_64BIT_ADDRESS EF_CUDA_ACCELERATORS EF_CUDA_SM90 EF_CUDA_VIRTUAL_SM(EF_CUDA_SM90)"
	.elftype	@"ET_EXEC"


//--------------------- .nv.info                  --------------------------
	.section	.nv.info,"",@"SHT_CUDA_INFO"
	.align	4


	//----- nvinfo : EIATTR_REGCOUNT
	.align		4
        /*0000*/ 	.byte	0x04, 0x2f
        /*0002*/ 	.short	(.L_1 - .L_0)
	.align		4
.L_0:
        /*0004*/ 	.word	index@(triton_poi_fused_convolution_relu_10)
        /*0008*/ 	.word	0x00000012


	//----- nvinfo : EIATTR_MIN_STACK_SIZE
	.align		4
.L_1:
        /*000c*/ 	.byte	0x04, 0x12
        /*000e*/ 	.short	(.L_3 - .L_2)
	.align		4
.L_2:
        /*0010*/ 	.word	index@(triton_poi_fused_convolution_relu_10)
        /*0014*/ 	.word	0x00000000


	//----- nvinfo : EIATTR_FRAME_SIZE
	.align		4
.L_3:
        /*0018*/ 	.byte	0x04, 0x11
        /*001a*/ 	.short	(.L_5 - .L_4)
	.align		4
.L_4:
        /*001c*/ 	.word	index@(triton_poi_fused_convolution_relu_10)
        /*0020*/ 	.word	0x00000000


	//----- nvinfo : EIATTR_MIN_STACK_SIZE
	.align		4
.L_5:
        /*0024*/ 	.byte	0x04, 0x12
        /*0026*/ 	.short	(.L_7 - .L_6)
	.align		4
.L_6:
        /*0028*/ 	.word	index@(triton_poi_fused_convolution_relu_10)
        /*002c*/ 	.word	0x00000000
.L_7:


//--------------------- .nv.info.triton_poi_fused_convolution_relu_10 --------------------------
	.section	.nv.info.triton_poi_fused_convolution_relu_10,"",@"SHT_CUDA_INFO"
	.sectionflags	@""
	.align	4


	//----- nvinfo : EIATTR_CUDA_API_VERSION
	.align		4
        /*0000*/ 	.byte	0x04, 0x37
        /*0002*/ 	.short	(.L_9 - .L_8)
.L_8:
        /*0004*/ 	.word	0x0000007c


	//----- nvinfo : EIATTR_KPARAM_INFO
	.align		4
.L_9:
        /*0008*/ 	.byte	0x04, 0x17
        /*000a*/ 	.short	(.L_11 - .L_10)
.L_10:
        /*000c*/ 	.word	0x00000000
        /*0010*/ 	.short	0x0002
        /*0012*/ 	.short	0x0010
        /*0014*/ 	.byte	0x00, 0xf0, 0x11, 0x00


	//----- nvinfo : EIATTR_KPARAM_INFO
	.align		4
.L_11:
        /*0018*/ 	.byte	0x04, 0x17
        /*001a*/ 	.short	(.L_13 - .L_12)
.L_12:
        /*001c*/ 	.word	0x00000000
        /*0020*/ 	.short	0x0001
        /*0022*/ 	.short	0x0008
        /*0024*/ 	.byte	0x00, 0xf4, 0x21, 0x00


	//----- nvinfo : EIATTR_KPARAM_INFO
	.align		4
.L_13:
        /*0028*/ 	.byte	0x04, 0x17
        /*002a*/ 	.short	(.L_15 - .L_14)
.L_14:
        /*002c*/ 	.word	0x00000000
        /*0030*/ 	.short	0x0000
        /*0032*/ 	.short	0x0000
        /*0034*/ 	.byte	0x00, 0xf4, 0x21, 0x00


	//----- nvinfo : EIATTR_SPARSE_MMA_MASK
	.align		4
.L_15:
        /*0038*/ 	.byte	0x03, 0x50
        /*003a*/ 	.short	0x0000


	//----- nvinfo : EIATTR_MAXREG_COUNT
	.align		4
        /*003c*/ 	.byte	0x03, 0x1b
        /*003e*/ 	.short	0x00ff


	//----- nvinfo : EIATTR_EXIT_INSTR_OFFSETS
	.align		4
        /*0040*/ 	.byte	0x04, 0x1c
        /*0042*/ 	.short	(.L_17 - .L_16)


	//   ....[0]....
.L_16:
        /*0044*/ 	.word	0x000002d0


	//----- nvinfo : EIATTR_REQNTID
	.align		4
.L_17:
        /*0048*/ 	.byte	0x04, 0x10
        /*004a*/ 	.short	(.L_19 - .L_18)
.L_18:
        /*004c*/ 	.word	0x00000080
        /*0050*/ 	.word	0x00000001
        /*0054*/ 	.word	0x00000001


	//----- nvinfo : EIATTR_CBANK_PARAM_SIZE
	.align		4
.L_19:
        /*0058*/ 	.byte	0x03, 0x19
        /*005a*/ 	.short	0x0014


	//----- nvinfo : EIATTR_PARAM_CBANK
	.align		4
        /*005c*/ 	.byte	0x04, 0x0a
        /*005e*/ 	.short	(.L_21 - .L_20)
	.align		4
.L_20:
        /*0060*/ 	.word	index@(.nv.constant0.triton_poi_fused_convolution_relu_10)
        /*0064*/ 	.short	0x0210
        /*0066*/ 	.short	0x0014


	//----- nvinfo : EIATTR_SW_WAR
	.align		4
.L_21:
        /*0068*/ 	.byte	0x04, 0x36
        /*006a*/ 	.short	(.L_23 - .L_22)
.L_22:
        /*006c*/ 	.word	0x00000008
.L_23:


//--------------------- .nv.callgraph             --------------------------
	.section	.nv.callgraph,"",@"SHT_CUDA_CALLGRAPH"
	.align	4
	.sectionentsize	8
	.align		4
        /*0000*/ 	.word	0x00000000
	.align		4
        /*0004*/ 	.word	0xffffffff
	.align		4
        /*0008*/ 	.word	0x00000000
	.align		4
        /*000c*/ 	.word	0xfffffffe
	.align		4
        /*0010*/ 	.word	0x00000000
	.align		4
        /*0014*/ 	.word	0xfffffffd
	.align		4
        /*0018*/ 	.word	0x00000000
	.align		4
        /*001c*/ 	.word	0xfffffffc


//--------------------- .text.triton_poi_fused_convolution_relu_10 --------------------------
	.section	.text.triton_poi_fused_convolution_relu_10,"ax",@progbits
	.align	128
        .global         triton_poi_fused_convolution_relu_10
        .type           triton_poi_fused_convolution_relu_10,@function
        .size           triton_poi_fused_convolution_relu_10,(.L_x_1 - triton_poi_fused_convolution_relu_10)
        .other          triton_poi_fused_convolution_relu_10,@"STO_CUDA_ENTRY STV_DEFAULT"
triton_poi_fused_convolution_relu_10:
.text.triton_poi_fused_convolution_relu_10:
[----:B------:R-:W-:Y:S01]  /*0000*/  LDC R1, c[0x0][0x28] ;  /* 0x00000a00ff017b82 */ /* 0x000fe20000000800 */
[----:B------:R-:W1:Y:S07]  /*0010*/  S2R R0, SR_TID.X ;  /* 0x0000000000007919 */ /* 0x000e6e0000002100 */
[----:B------:R-:W2:Y:S01]  /*0020*/  LDC.64 R4, c[0x0][0x218] ;  /* 0x00008600ff047b82 */ /* 0x000ea20000000a00 */
[----:B------:R-:W-:Y:S01]  /*0030*/  ULDC.64 UR4, c[0x0][0x208] ;  /* 0x0000820000047ab9 */ /* 0x000fe20000000a00 */
[----:B------:R-:W3:Y:S06]  /*0040*/  S2R R7, SR_CTAID.X ;  /* 0x0000000000077919 */ /* 0x000eec0000002500 */
[----:B------:R-:W4:Y:S01]  /*0050*/  LDC.64 R2, c[0x0][0x210] ;  /* 0x00008400ff027b82 */ /* 0x000f220000000a00 */
[----:B-1----:R-:W-:Y:S01]  /*0060*/  IMAD.SHL.U32 R0, R0, 0x4, RZ ;  /* 0x0000000400007824 */ /* 0x002fe200078e00ff */
[----:B---3--:R-:W-:-:S04]  /*0070*/  SHF.R.S32.HI R6, RZ, 0x15, R7 ;  /* 0x00000015ff067819 */ /* 0x008fc80000011407 */
[----:B------:R-:W-:-:S05]  /*0080*/  LOP3.LUT R0, R0, 0x1fc, RZ, 0xc0, !PT ;  /* 0x000001fc00007812 */ /* 0x000fca00078ec0ff */
[----:B------:R-:W-:Y:S01]  /*0090*/  IMAD R7, R7, 0x400, R0 ;  /* 0x0000040007077824 */ /* 0x000fe200078e0200 */
[----:B------:R-:W-:-:S03]  /*00a0*/  SGXT R0, R6, 0x1 ;  /* 0x000000010600781a */ /* 0x000fc60000000200 */
[----:B----4-:R-:W-:Y:S01]  /*00b0*/  IMAD.WIDE R2, R7, 0x4, R2 ;  /* 0x0000000407027825 */ /* 0x010fe200078e0202 */
[----:B------:R-:W-:-:S04]  /*00c0*/  LEA.HI R0, R0, R7, RZ, 0x7 ;  /* 0x0000000700007211 */ /* 0x000fc800078f38ff */
[----:B------:R-:W-:Y:S01]  /*00d0*/  LOP3.LUT R0, R0, 0xffffff80, RZ, 0xc0, !PT ;  /* 0xffffff8000007812 */ /* 0x000fe200078ec0ff */
[----:B------:R-:W3:Y:S04]  /*00e0*/  LDG.E.128 R12, desc[UR4][R2.64+0x800] ;  /* 0x00080004020c7981 */ /* 0x000ee8000c1e1d00 */
[----:B------:R-:W-:-:S04]  /*00f0*/  IMAD.IADD R9, R7, 0x1, -R0 ;  /* 0x0000000107097824 */ /* 0x000fc800078e0a00 */
[----:B--2---:R-:W-:Y:S02]  /*0100*/  IMAD.WIDE R4, R9, 0x4, R4 ;  /* 0x0000000409047825 */ /* 0x004fe400078e0204 */
[----:B------:R-:W2:Y:S04]  /*0110*/  LDG.E.128 R8, desc[UR4][R2.64] ;  /* 0x0000000402087981 */ /* 0x000ea8000c1e1d00 */
[----:B------:R-:W3:Y:S02]  /*0120*/  LDG.E.EL.128 R4, desc[UR4][R4.64] ;  /* 0x0000000404047981 */ /* 0x000ee4000c2e1d00 */
[CC--:B---3--:R-:W-:Y:S01]  /*0130*/  FSETP.GEU.AND P6, PT, R12.reuse, -R4.reuse, PT ;  /* 0x800000040c00720b */ /* 0x0c8fe20003fce000 */
[--C-:B------:R-:W-:Y:S01]  /*0140*/  FADD R12, R12, R4.reuse ;  /* 0x000000040c0c7221 */ /* 0x100fe20000000000 */
[C---:B--2---:R-:W-:Y:S01]  /*0150*/  FSETP.GEU.AND P2, PT, R8.reuse, -R4, PT ;  /* 0x800000040800720b */ /* 0x044fe20003f4e000 */
[----:B------:R-:W-:Y:S01]  /*0160*/  FADD R8, R8, R4 ;  /* 0x0000000408087221 */ /* 0x000fe20000000000 */
[----:B------:R-:W-:-:S02]  /*0170*/  FSETP.GEU.AND P5, PT, R13, -R5, PT ;  /* 0x800000050d00720b */ /* 0x000fc40003fae000 */
[----:B------:R-:W-:Y:S01]  /*0180*/  SEL R4, R12, RZ, P6 ;  /* 0x000000ff0c047207 */ /* 0x000fe20003000000 */
[----:B------:R-:W-:Y:S01]  /*0190*/  FADD R13, R13, R5 ;  /* 0x000000050d0d7221 */ /* 0x000fe20000000000 */
[CC--:B------:R-:W-:Y:S01]  /*01a0*/  FSETP.GEU.AND P4, PT, R14.reuse, -R6.reuse, PT ;  /* 0x800000060e00720b */ /* 0x0c0fe20003f8e000 */
[--C-:B------:R-:W-:Y:S01]  /*01b0*/  FADD R14, R14, R6.reuse ;  /* 0x000000060e0e7221 */ /* 0x100fe20000000000 */
[C---:B------:R-:W-:Y:S01]  /*01c0*/  FSETP.GEU.AND P3, PT, R15.reuse, -R7, PT ;  /* 0x800000070f00720b */ /* 0x040fe20003f6e000 */
[----:B------:R-:W-:Y:S01]  /*01d0*/  FADD R15, R15, R7 ;  /* 0x000000070f0f7221 */ /* 0x000fe20000000000 */
[C---:B------:R-:W-:Y:S01]  /*01e0*/  FSETP.GEU.AND P1, PT, R9.reuse, -R5, PT ;  /* 0x800000050900720b */ /* 0x040fe20003f2e000 */
[----:B------:R-:W-:Y:S01]  /*01f0*/  FADD R9, R9, R5 ;  /* 0x0000000509097221 */ /* 0x000fe20000000000 */
[C---:B------:R-:W-:Y:S01]  /*0200*/  FSETP.GEU.AND P0, PT, R10.reuse, -R6, PT ;  /* 0x800000060a00720b */ /* 0x040fe20003f0e000 */
[----:B------:R-:W-:Y:S01]  /*0210*/  FADD R10, R10, R6 ;  /* 0x000000060a0a7221 */ /* 0x000fe20000000000 */
[C---:B------:R-:W-:Y:S01]  /*0220*/  FSETP.GEU.AND P6, PT, R11.reuse, -R7, PT ;  /* 0x800000070b00720b */ /* 0x040fe20003fce000 */
[----:B------:R-:W-:Y:S01]  /*0230*/  FADD R11, R11, R7 ;  /* 0x000000070b0b7221 */ /* 0x000fe20000000000 */
[----:B------:R-:W-:-:S02]  /*0240*/  SEL R5, R13, RZ, P5 ;  /* 0x000000ff0d057207 */ /* 0x000fc40002800000 */
[----:B------:R-:W-:Y:S02]  /*0250*/  SEL R6, R14, RZ, P4 ;  /* 0x000000ff0e067207 */ /* 0x000fe40002000000 */
[----:B------:R-:W-:Y:S02]  /*0260*/  SEL R7, R15, RZ, P3 ;  /* 0x000000ff0f077207 */ /* 0x000fe40001800000 */
[----:B------:R-:W-:Y:S02]  /*0270*/  SEL R8, R8, RZ, P2 ;  /* 0x000000ff08087207 */ /* 0x000fe40001000000 */
[----:B------:R-:W-:Y:S02]  /*0280*/  SEL R9, R9, RZ, P1 ;  /* 0x000000ff09097207 */ /* 0x000fe40000800000 */
[----:B------:R-:W-:Y:S02]  /*0290*/  SEL R10, R10, RZ, P0 ;  /* 0x000000ff0a0a7207 */ /* 0x000fe40000000000 */
[----:B------:R-:W-:Y:S01]  /*02a0*/  SEL R11, R11, RZ, P6 ;  /* 0x000000ff0b0b7207 */ /* 0x000fe20003000000 */
[----:B------:R-:W-:Y:S04]  /*02b0*/  STG.E.128 desc[UR4][R2.64+0x800], R4 ;  /* 0x0008000402007986 */ /* 0x000fe8000c101d04 */
[----:B------:R-:W-:Y:S01]  /*02c0*/  STG.E.128 desc[UR4][R2.64], R8 ;  /* 0x0000000802007986 */ /* 0x000fe2000c101d04 */
[----:B------:R-:W-:Y:S05]  /*02d0*/  EXIT ;  /* 0x000000000000794d */ /* 0x000fea0003800000 */
.L_x_0:
[----:B------:R-:W-:-:S00]  /*02e0*/  BRA `(.L_x_0) ;  /* 0xfffffffc00fc7947 */ /* 0x000fc0000383ffff */
[----:B------:R-:W-:-:S00]  /*02f0*/  NOP ;  /* 0x0000000000007918 */ /* 0x000fc00000000000 */
        /* <DEDUP_REMOVED lines=8> */
.L_x_1:


//--------------------- .nv.constant0.triton_poi_fused_convolution_relu_10 --------------------------
	.section	.nv.constant0.triton_poi_fused_convolution_relu_10,"a",@progbits
	.sectionflags	@""
	.align	4
.nv.constant0.triton_poi_fused_convolution_relu_10:
	.zero		548
